//
// Generated by NVIDIA NVVM Compiler
//
// Compiler Build ID: CL-36424714
// Cuda compilation tools, release 13.0, V13.0.88
// Based on NVVM 20.0.0
//

.version 9.0
.target sm_100
.address_size 64

	// .globl	_Z10matrixInitPffii

.visible .entry _Z10matrixInitPffii(
	.param .u64 .ptr .align 1 _Z10matrixInitPffii_param_0,
	.param .f32 _Z10matrixInitPffii_param_1,
	.param .u32 _Z10matrixInitPffii_param_2,
	.param .u32 _Z10matrixInitPffii_param_3
)
{
	.reg .pred 	%p<10>;
	.reg .b32 	%r<46>;
	.reg .b32 	%f<2>;
	.reg .b64 	%rd<17>;

	ld.param.u64 	%rd2, [_Z10matrixInitPffii_param_0];
	ld.param.f32 	%f1, [_Z10matrixInitPffii_param_1];
	ld.param.u32 	%r19, [_Z10matrixInitPffii_param_2];
	ld.param.u32 	%r20, [_Z10matrixInitPffii_param_3];
	cvta.to.global.u64 	%rd1, %rd2;
	mov.u32 	%r21, %ctaid.x;
	mov.u32 	%r1, %ntid.x;
	mov.u32 	%r22, %tid.x;
	mad.lo.s32 	%r43, %r21, %r1, %r22;
	mov.u32 	%r23, %ctaid.y;
	mov.u32 	%r24, %ntid.y;
	mov.u32 	%r25, %tid.y;
	mad.lo.s32 	%r3, %r23, %r24, %r25;
	mov.u32 	%r26, %nctaid.y;
	mul.lo.s32 	%r4, %r24, %r26;
	setp.ge.s32 	%p1, %r43, %r19;
	@%p1 bra 	$L__BB0_10;
	add.s32 	%r5, %r3, %r4;
	max.s32 	%r27, %r20, %r5;
	setp.lt.s32 	%p2, %r5, %r20;
	selp.u32 	%r28, 1, 0, %p2;
	add.s32 	%r29, %r5, %r28;
	sub.s32 	%r30, %r27, %r29;
	div.u32 	%r31, %r30, %r4;
	add.s32 	%r6, %r31, %r28;
	and.b32  	%r7, %r6, 3;
	mul.lo.s32 	%r8, %r3, %r19;
	mul.lo.s32 	%r9, %r5, %r19;
	add.s32 	%r10, %r5, %r4;
	mul.lo.s32 	%r11, %r10, %r19;
	add.s32 	%r12, %r10, %r4;
	mov.u32 	%r32, %nctaid.x;
	mul.lo.s32 	%r13, %r1, %r32;
$L__BB0_2:
	setp.ge.s32 	%p3, %r3, %r20;
	@%p3 bra 	$L__BB0_9;
	setp.eq.s32 	%p4, %r7, 3;
	mov.u32 	%r44, %r3;
	@%p4 bra 	$L__BB0_7;
	setp.eq.s32 	%p5, %r7, 0;
	add.s32 	%r33, %r8, %r43;
	mul.wide.s32 	%rd3, %r33, 4;
	add.s64 	%rd4, %rd1, %rd3;
	st.global.f32 	[%rd4], %f1;
	mov.u32 	%r44, %r5;
	@%p5 bra 	$L__BB0_7;
	setp.eq.s32 	%p6, %r7, 1;
	add.s32 	%r34, %r9, %r43;
	mul.wide.s32 	%rd5, %r34, 4;
	add.s64 	%rd6, %rd1, %rd5;
	st.global.f32 	[%rd6], %f1;
	mov.u32 	%r44, %r10;
	@%p6 bra 	$L__BB0_7;
	add.s32 	%r35, %r11, %r43;
	mul.wide.s32 	%rd7, %r35, 4;
	add.s64 	%rd8, %rd1, %rd7;
	st.global.f32 	[%rd8], %f1;
	mov.u32 	%r44, %r12;
$L__BB0_7:
	setp.lt.u32 	%p7, %r6, 3;
	@%p7 bra 	$L__BB0_9;
$L__BB0_8:
	mad.lo.s32 	%r36, %r44, %r19, %r43;
	mul.wide.s32 	%rd9, %r36, 4;
	add.s64 	%rd10, %rd1, %rd9;
	st.global.f32 	[%rd10], %f1;
	add.s32 	%r37, %r44, %r4;
	mad.lo.s32 	%r38, %r37, %r19, %r43;
	mul.wide.s32 	%rd11, %r38, 4;
	add.s64 	%rd12, %rd1, %rd11;
	st.global.f32 	[%rd12], %f1;
	add.s32 	%r39, %r37, %r4;
	mad.lo.s32 	%r40, %r39, %r19, %r43;
	mul.wide.s32 	%rd13, %r40, 4;
	add.s64 	%rd14, %rd1, %rd13;
	st.global.f32 	[%rd14], %f1;
	add.s32 	%r41, %r39, %r4;
	mad.lo.s32 	%r42, %r41, %r19, %r43;
	mul.wide.s32 	%rd15, %r42, 4;
	add.s64 	%rd16, %rd1, %rd15;
	st.global.f32 	[%rd16], %f1;
	add.s32 	%r44, %r41, %r4;
	setp.lt.s32 	%p8, %r44, %r20;
	@%p8 bra 	$L__BB0_8;
$L__BB0_9:
	add.s32 	%r43, %r43, %r13;
	setp.lt.s32 	%p9, %r43, %r19;
	@%p9 bra 	$L__BB0_2;
$L__BB0_10:
	ret;

}
	// .globl	_Z11matrixMultiPfS_S_
.visible .entry _Z11matrixMultiPfS_S_(
	.param .u64 .ptr .align 1 _Z11matrixMultiPfS_S__param_0,
	.param .u64 .ptr .align 1 _Z11matrixMultiPfS_S__param_1,
	.param .u64 .ptr .align 1 _Z11matrixMultiPfS_S__param_2
)
{
	.reg .pred 	%p<5>;
	.reg .b32 	%r<18>;
	.reg .b32 	%f<16>;
	.reg .b64 	%rd<18>;

	ld.param.u64 	%rd5, [_Z11matrixMultiPfS_S__param_0];
	ld.param.u64 	%rd6, [_Z11matrixMultiPfS_S__param_1];
	ld.param.u64 	%rd7, [_Z11matrixMultiPfS_S__param_2];
	mov.u32 	%r7, %ctaid.y;
	mov.u32 	%r8, %ntid.y;
	mov.u32 	%r9, %tid.y;
	mad.lo.s32 	%r1, %r7, %r8, %r9;
	mov.u32 	%r10, %ctaid.x;
	mov.u32 	%r11, %ntid.x;
	mov.u32 	%r12, %tid.x;
	mad.lo.s32 	%r2, %r10, %r11, %r12;
	setp.gt.u32 	%p1, %r1, 1999;
	setp.gt.s32 	%p2, %r2, 1999;
	or.pred  	%p3, %p1, %p2;
	@%p3 bra 	$L__BB1_4;
	mul.lo.s32 	%r14, %r1, 500;
	mul.wide.u32 	%rd8, %r14, 4;
	cvta.to.global.u64 	%rd9, %rd5;
	add.s64 	%rd10, %rd8, %rd9;
	add.s64 	%rd17, %rd10, 8;
	cvta.to.global.u64 	%rd11, %rd6;
	add.s64 	%rd2, %rd11, 4000;
	mov.f32 	%f15, 0f00000000;
	mov.b32 	%r17, 0;
	mov.u32 	%r16, %r2;
$L__BB1_2:
	mul.wide.s32 	%rd12, %r16, 4;
	add.s64 	%rd13, %rd2, %rd12;
	ld.global.f32 	%f4, [%rd17+-8];
	ld.global.f32 	%f5, [%rd13+-4000];
	fma.rn.f32 	%f6, %f4, %f5, %f15;
	ld.global.f32 	%f7, [%rd17+-4];
	ld.global.f32 	%f8, [%rd13+-2000];
	fma.rn.f32 	%f9, %f7, %f8, %f6;
	ld.global.f32 	%f10, [%rd17];
	ld.global.f32 	%f11, [%rd13];
	fma.rn.f32 	%f12, %f10, %f11, %f9;
	ld.global.f32 	%f13, [%rd17+4];
	ld.global.f32 	%f14, [%rd13+2000];
	fma.rn.f32 	%f15, %f13, %f14, %f12;
	add.s32 	%r17, %r17, 4;
	add.s64 	%rd17, %rd17, 16;
	add.s32 	%r16, %r16, 2000;
	setp.ne.s32 	%p4, %r17, 500;
	@%p4 bra 	$L__BB1_2;
	mad.lo.s32 	%r15, %r1, 2000, %r2;
	cvta.to.global.u64 	%rd14, %rd7;
	mul.wide.s32 	%rd15, %r15, 4;
	add.s64 	%rd16, %rd14, %rd15;
	st.global.f32 	[%rd16], %f15;
$L__BB1_4:
	ret;

}


// ===== COMPILED SASS (sm_100) =====

	.target	sm_100

	.elftype	@"ET_EXEC"


//--------------------- .note.nv.tkinfo           --------------------------
	.section	.note.nv.tkinfo,"",@"SHT_NOTE"
	.sectionflags	@"SHF_NOTE_NV_TKINFO"
	.tkinfo
        /*0018*/ 	.word	0x00000002
        /*0030*/ 	.string	""
        /*0030*/ 	.string	"ptxas"
        /*0030*/ 	.string	"Cuda compilation tools, release 13.0, V13.0.88"
        /*0030*/ 	.string	"Build cuda_13.0.r13.0/compiler.36424714_0"
        /*0030*/ 	.string	"-arch sm_100 -m 64 "



//--------------------- .note.nv.cuinfo           --------------------------
	.section	.note.nv.cuinfo,"",@"SHT_NOTE"
	.sectionflags	@"SHF_NOTE_NV_CUINFO"
        /*0018*/ 	.short	0x0002
        /*001a*/ 	.short	0x0064
        /*001c*/ 	.short	0x0082
	.zero		2


//--------------------- .nv.info                  --------------------------
	.section	.nv.info,"",@"SHT_CUDA_INFO"
	.align	4


	//----- nvinfo : EIATTR_REGCOUNT
	.align		4
        /*0000*/ 	.byte	0x04, 0x2f
        /*0002*/ 	.short	(.L_1 - .L_0)
	.align		4
.L_0:
        /*0004*/ 	.word	index@(_Z10matrixInitPffii)
        /*0008*/ 	.word	0x0000001b


	//----- nvinfo : EIATTR_FRAME_SIZE
	.align		4
.L_1:
        /*000c*/ 	.byte	0x04, 0x11
        /*000e*/ 	.short	(.L_3 - .L_2)
	.align		4
.L_2:
        /*0010*/ 	.word	index@(_Z10matrixInitPffii)
        /*0014*/ 	.word	0x00000000


	//----- nvinfo : EIATTR_REGCOUNT
	.align		4
.L_3:
        /*0018*/ 	.byte	0x04, 0x2f
        /*001a*/ 	.short	(.L_5 - .L_4)
	.align		4
.L_4:
        /*001c*/ 	.word	index@(_Z11matrixMultiPfS_S_)
        /*0020*/ 	.word	0x00000020


	//----- nvinfo : EIATTR_FRAME_SIZE
	.align		4
.L_5:
        /*0024*/ 	.byte	0x04, 0x11
        /*0026*/ 	.short	(.L_7 - .L_6)
	.align		4
.L_6:
        /*0028*/ 	.word	index@(_Z11matrixMultiPfS_S_)
        /*002c*/ 	.word	0x00000000


	//----- nvinfo : EIATTR_MIN_STACK_SIZE
	.align		4
.L_7:
        /*0030*/ 	.byte	0x04, 0x12
        /*0032*/ 	.short	(.L_9 - .L_8)
	.align		4
.L_8:
        /*0034*/ 	.word	index@(_Z11matrixMultiPfS_S_)
        /*0038*/ 	.word	0x00000000


	//----- nvinfo : EIATTR_MIN_STACK_SIZE
	.align		4
.L_9:
        /*003c*/ 	.byte	0x04, 0x12
        /*003e*/ 	.short	(.L_11 - .L_10)
	.align		4
.L_10:
        /*0040*/ 	.word	index@(_Z10matrixInitPffii)
        /*0044*/ 	.word	0x00000000
.L_11:


//--------------------- .nv.compat                --------------------------
	.section	.nv.compat,"",@"SHT_CUDA_COMPAT_INFO"
	.align	4
        /*0000*/ 	.byte	0x02, 0x09, 0x00, 0x00, 0x02, 0x02, 0x01, 0x00, 0x02, 0x05, 0x05, 0x00, 0x03, 0x07, 0x01, 0x01
        /*0010*/ 	.byte	0x02, 0x03, 0x00, 0x00, 0x02, 0x06, 0x01, 0x00, 0x04, 0x0b, 0x08, 0x00, 0x09, 0x00, 0x00, 0x00
        /*0020*/ 	.byte	0x00, 0x00, 0x00, 0x00


//--------------------- .nv.info._Z11matrixMultiPfS_S_ --------------------------
	.section	.nv.info._Z11matrixMultiPfS_S_,"",@"SHT_CUDA_INFO"
	.sectionflags	@""
	.align	4


	//----- nvinfo : EIATTR_CUDA_API_VERSION
	.align		4
        /*0000*/ 	.byte	0x04, 0x37
        /*0002*/ 	.short	(.L_13 - .L_12)
.L_12:
        /*0004*/ 	.word	0x00000082


	//----- nvinfo : EIATTR_KPARAM_INFO
	.align		4
.L_13:
        /*0008*/ 	.byte	0x04, 0x17
        /*000a*/ 	.short	(.L_15 - .L_14)
.L_14:
        /*000c*/ 	.word	0x00000000
        /*0010*/ 	.short	0x0002
        /*0012*/ 	.short	0x0010
        /*0014*/ 	.byte	0x00, 0xf5, 0x21, 0x00


	//----- nvinfo : EIATTR_KPARAM_INFO
	.align		4
.L_15:
        /*0018*/ 	.byte	0x04, 0x17
        /*001a*/ 	.short	(.L_17 - .L_16)
.L_16:
        /*001c*/ 	.word	0x00000000
        /*0020*/ 	.short	0x0001
        /*0022*/ 	.short	0x0008
        /*0024*/ 	.byte	0x00, 0xf5, 0x21, 0x00


	//----- nvinfo : EIATTR_KPARAM_INFO
	.align		4
.L_17:
        /*0028*/ 	.byte	0x04, 0x17
        /*002a*/ 	.short	(.L_19 - .L_18)
.L_18:
        /*002c*/ 	.word	0x00000000
        /*0030*/ 	.short	0x0000
        /*0032*/ 	.short	0x0000
        /*0034*/ 	.byte	0x00, 0xf5, 0x21, 0x00


	//----- nvinfo : EIATTR_SPARSE_MMA_MASK
	.align		4
.L_19:
        /*0038*/ 	.byte	0x03, 0x50
        /*003a*/ 	.short	0x0000


	//----- nvinfo : EIATTR_MAXREG_COUNT
	.align		4
        /*003c*/ 	.byte	0x03, 0x1b
        /*003e*/ 	.short	0x00ff


	//----- nvinfo : EIATTR_MERCURY_ISA_VERSION
	.align		4
        /*0040*/ 	.byte	0x03, 0x5f
        /*0042*/ 	.short	0x0101


	//----- nvinfo : EIATTR_VRC_CTA_INIT_COUNT
	.align		4
        /*0044*/ 	.byte	0x02, 0x4a
	.zero		1
	.zero		1


	//----- nvinfo : EIATTR_EXIT_INSTR_OFFSETS
	.align		4
        /*0048*/ 	.byte	0x04, 0x1c
        /*004a*/ 	.short	(.L_21 - .L_20)


	//   ....[0]....
.L_20:
        /*004c*/ 	.word	0x000000b0


	//   ....[1]....
        /*0050*/ 	.word	0x00000f50


	//----- nvinfo : EIATTR_CBANK_PARAM_SIZE
	.align		4
.L_21:
        /*0054*/ 	.byte	0x03, 0x19
        /*0056*/ 	.short	0x0018


	//----- nvinfo : EIATTR_PARAM_CBANK
	.align		4
        /*0058*/ 	.byte	0x04, 0x0a
        /*005a*/ 	.short	(.L_23 - .L_22)
	.align		4
.L_22:
        /*005c*/ 	.word	index@(.nv.constant0._Z11matrixMultiPfS_S_)
        /*0060*/ 	.short	0x0380
        /*0062*/ 	.short	0x0018


	//----- nvinfo : EIATTR_SW_WAR
	.align		4
.L_23:
        /*0064*/ 	.byte	0x04, 0x36
        /*0066*/ 	.short	(.L_25 - .L_24)
.L_24:
        /*0068*/ 	.word	0x00000008
.L_25:


//--------------------- .nv.info._Z10matrixInitPffii --------------------------
	.section	.nv.info._Z10matrixInitPffii,"",@"SHT_CUDA_INFO"
	.sectionflags	@""
	.align	4


	//----- nvinfo : EIATTR_CUDA_API_VERSION
	.align		4
        /*0000*/ 	.byte	0x04, 0x37
        /*0002*/ 	.short	(.L_27 - .L_26)
.L_26:
        /*0004*/ 	.word	0x00000082


	//----- nvinfo : EIATTR_KPARAM_INFO
	.align		4
.L_27:
        /*0008*/ 	.byte	0x04, 0x17
        /*000a*/ 	.short	(.L_29 - .L_28)
.L_28:
        /*000c*/ 	.word	0x00000000
        /*0010*/ 	.short	0x0003
        /*0012*/ 	.short	0x0010
        /*0014*/ 	.byte	0x00, 0xf0, 0x11, 0x00


	//----- nvinfo : EIATTR_KPARAM_INFO
	.align		4
.L_29:
        /*0018*/ 	.byte	0x04, 0x17
        /*001a*/ 	.short	(.L_31 - .L_30)
.L_30:
        /*001c*/ 	.word	0x00000000
        /*0020*/ 	.short	0x0002
        /*0022*/ 	.short	0x000c
        /*0024*/ 	.byte	0x00, 0xf0, 0x11, 0x00


	//----- nvinfo : EIATTR_KPARAM_INFO
	.align		4
.L_31:
        /*0028*/ 	.byte	0x04, 0x17
        /*002a*/ 	.short	(.L_33 - .L_32)
.L_32:
        /*002c*/ 	.word	0x00000000
        /*0030*/ 	.short	0x0001
        /*0032*/ 	.short	0x0008
        /*0034*/ 	.byte	0x00, 0xf0, 0x11, 0x00


	//----- nvinfo : EIATTR_KPARAM_INFO
	.align		4
.L_33:
        /*0038*/ 	.byte	0x04, 0x17
        /*003a*/ 	.short	(.L_35 - .L_34)
.L_34:
        /*003c*/ 	.word	0x00000000
        /*0040*/ 	.short	0x0000
        /*0042*/ 	.short	0x0000
        /*0044*/ 	.byte	0x00, 0xf5, 0x21, 0x00


	//----- nvinfo : EIATTR_SPARSE_MMA_MASK
	.align		4
.L_35:
        /*0048*/ 	.byte	0x03, 0x50
        /*004a*/ 	.short	0x0000


	//----- nvinfo : EIATTR_MAXREG_COUNT
	.align		4
        /*004c*/ 	.byte	0x03, 0x1b
        /*004e*/ 	.short	0x00ff


	//----- nvinfo : EIATTR_MERCURY_ISA_VERSION
	.align		4
        /*0050*/ 	.byte	0x03, 0x5f
        /*0052*/ 	.short	0x0101


	//----- nvinfo : EIATTR_VRC_CTA_INIT_COUNT
	.align		4
        /*0054*/ 	.byte	0x02, 0x4a
	.zero		1
	.zero		1


	//----- nvinfo : EIATTR_EXIT_INSTR_OFFSETS
	.align		4
        /*0058*/ 	.byte	0x04, 0x1c
        /*005a*/ 	.short	(.L_37 - .L_36)


	//   ....[0]....
.L_36:
        /*005c*/ 	.word	0x000000d0


	//   ....[1]....
        /*0060*/ 	.word	0x00000620


	//----- nvinfo : EIATTR_CRS_STACK_SIZE
	.align		4
.L_37:
        /*0064*/ 	.byte	0x04, 0x1e
        /*0066*/ 	.short	(.L_39 - .L_38)
.L_38:
        /*0068*/ 	.word	0x00000000


	//----- nvinfo : EIATTR_CBANK_PARAM_SIZE
	.align		4
.L_39:
        /*006c*/ 	.byte	0x03, 0x19
        /*006e*/ 	.short	0x0014


	//----- nvinfo : EIATTR_PARAM_CBANK
	.align		4
        /*0070*/ 	.byte	0x04, 0x0a
        /*0072*/ 	.short	(.L_41 - .L_40)
	.align		4
.L_40:
        /*0074*/ 	.word	index@(.nv.constant0._Z10matrixInitPffii)
        /*0078*/ 	.short	0x0380
        /*007a*/ 	.short	0x0014


	//----- nvinfo : EIATTR_SW_WAR
	.align		4
.L_41:
        /*007c*/ 	.byte	0x04, 0x36
        /*007e*/ 	.short	(.L_43 - .L_42)
.L_42:
        /*0080*/ 	.word	0x00000008
.L_43:


//--------------------- .nv.callgraph             --------------------------
	.section	.nv.callgraph,"",@"SHT_CUDA_CALLGRAPH"
	.align	4
	.sectionentsize	8
	.align		4
        /*0000*/ 	.word	0x00000000
	.align		4
        /*0004*/ 	.word	0xffffffff
	.align		4
        /*0008*/ 	.word	0x00000000
	.align		4
        /*000c*/ 	.word	0xfffffffe
	.align		4
        /*0010*/ 	.word	0x00000000
	.align		4
        /*0014*/ 	.word	0xfffffffd
	.align		4
        /*0018*/ 	.word	0x00000000
	.align		4
        /*001c*/ 	.word	0xfffffffc


//--------------------- .text._Z11matrixMultiPfS_S_ --------------------------
	.section	.text._Z11matrixMultiPfS_S_,"ax",@progbits
	.align	128
        .global         _Z11matrixMultiPfS_S_
        .type           _Z11matrixMultiPfS_S_,@function
        .size           _Z11matrixMultiPfS_S_,(.L_x_9 - _Z11matrixMultiPfS_S_)
        .other          _Z11matrixMultiPfS_S_,@"STO_CUDA_ENTRY STV_DEFAULT"
_Z11matrixMultiPfS_S_:
.text._Z11matrixMultiPfS_S_:
[----:B------:R-:W-:Y:S01]  /*0000*/  LDC R1, c[0x0][0x37c] ;  /* 0x0000df00ff017b82 */ /* 0x000fe20000000800 */
[----:B------:R-:W0:Y:S07]  /*0010*/  S2R R0, SR_TID.X ;  /* 0x0000000000007919 */ /* 0x000e2e0000002100 */
[----:B------:R-:W1:Y:S01]  /*0020*/  LDC R10, c[0x0][0x364] ;  /* 0x0000d900ff0a7b82 */ /* 0x000e620000000800 */
[----:B------:R-:W1:Y:S07]  /*0030*/  S2R R3, SR_TID.Y ;  /* 0x0000000000037919 */ /* 0x000e6e0000002200 */
[----:B------:R-:W0:Y:S08]  /*0040*/  S2UR UR5, SR_CTAID.X ;  /* 0x00000000000579c3 */ /* 0x000e300000002500 */
[----:B------:R-:W0:Y:S08]  /*0050*/  LDC R11, c[0x0][0x360] ;  /* 0x0000d800ff0b7b82 */ /* 0x000e300000000800 */
[----:B------:R-:W1:Y:S01]  /*0060*/  S2UR UR4, SR_CTAID.Y ;  /* 0x00000000000479c3 */ /* 0x000e620000002600 */
[----:B0-----:R-:W-:-:S05]  /*0070*/  IMAD R11, R11, UR5, R0 ;  /* 0x000000050b0b7c24 */ /* 0x001fca000f8e0200 */
[----:B------:R-:W-:Y:S01]  /*0080*/  ISETP.GT.AND P0, PT, R11, 0x7cf, PT ;  /* 0x000007cf0b00780c */ /* 0x000fe20003f04270 */
[----:B-1----:R-:W-:-:S05]  /*0090*/  IMAD R10, R10, UR4, R3 ;  /* 0x000000040a0a7c24 */ /* 0x002fca000f8e0203 */
[----:B------:R-:W-:-:S13]  /*00a0*/  ISETP.GT.U32.OR P0, PT, R10, 0x7cf, P0 ;  /* 0x000007cf0a00780c */ /* 0x000fda0000704470 */
[----:B------:R-:W-:Y:S05]  /*00b0*/  @P0 EXIT ;  /* 0x000000000000094d */ /* 0x000fea0003800000 */
[----:B------:R-:W0:Y:S01]  /*00c0*/  LDCU.64 UR4, c[0x0][0x388] ;  /* 0x00007100ff0477ac */ /* 0x000e220008000a00 */
[----:B------:R-:W1:Y:S01]  /*00d0*/  LDC.64 R4, c[0x0][0x380] ;  /* 0x0000e000ff047b82 */ /* 0x000e620000000a00 */
[----:B------:R-:W-:Y:S01]  /*00e0*/  IMAD R7, R10, 0x1f4, RZ ;  /* 0x000001f40a077824 */ /* 0x000fe200078e02ff */
[----:B------:R-:W2:Y:S01]  /*00f0*/  LDCU.64 UR6, c[0x0][0x358] ;  /* 0x00006b00ff0677ac */ /* 0x000ea20008000a00 */
[----:B0-----:R-:W-:-:S04]  /*0100*/  UIADD3 UR4, UP0, UPT, UR4, 0xfa0, URZ ;  /* 0x00000fa004047890 */ /* 0x001fc8000ff1e0ff */
[----:B------:R-:W-:Y:S02]  /*0110*/  UIADD3.X UR5, UPT, UPT, URZ, UR5, URZ, UP0, !UPT ;  /* 0x00000005ff057290 */ /* 0x000fe400087fe4ff */
[----:B------:R-:W-:Y:S01]  /*0120*/  MOV R2, UR4 ;  /* 0x0000000400027c02 */ /* 0x000fe20008000f00 */
[----:B-1----:R-:W-:-:S03]  /*0130*/  IMAD.WIDE.U32 R4, R7, 0x4, R4 ;  /* 0x0000000407047825 */ /* 0x002fc600078e0004 */
[----:B------:R-:W-:Y:S02]  /*0140*/  MOV R3, UR5 ;  /* 0x0000000500037c02 */ /* 0x000fe40008000f00 */
[----:B--2---:R-:W2:Y:S01]  /*0150*/  LDG.E R0, desc[UR6][R4.64] ;  /* 0x0000000604007981 */ /* 0x004ea2000c1e1900 */
[----:B------:R-:W-:-:S03]  /*0160*/  IMAD.WIDE R6, R11, 0x4, R2 ;  /* 0x000000040b067825 */ /* 0x000fc600078e0202 */
[----:B------:R-:W3:Y:S04]  /*0170*/  LDG.E R18, desc[UR6][R4.64+0x4] ;  /* 0x0000040604127981 */ /* 0x000ee8000c1e1900 */
[----:B------:R-:W2:Y:S04]  /*0180*/  LDG.E R19, desc[UR6][R6.64+-0xfa0] ;  /* 0xfff0600606137981 */ /* 0x000ea8000c1e1900 */
[----:B------:R-:W3:Y:S04]  /*0190*/  LDG.E R21, desc[UR6][R6.64+-0x7d0] ;  /* 0xfff8300606157981 */ /* 0x000ee8000c1e1900 */
[----:B------:R-:W4:Y:S04]  /*01a0*/  LDG.E R20, desc[UR6][R4.64+0x8] ;  /* 0x0000080604147981 */ /* 0x000f28000c1e1900 */
[----:B------:R-:W4:Y:S01]  /*01b0*/  LDG.E R23, desc[UR6][R6.64] ;  /* 0x0000000606177981 */ /* 0x000f22000c1e1900 */
[----:B------:R-:W-:-:S03]  /*01c0*/  IADD3 R9, PT, PT, R11, 0x7d0, RZ ;  /* 0x000007d00b097810 */ /* 0x000fc60007ffe0ff */
[----:B------:R0:W5:Y:S04]  /*01d0*/  LDG.E R22, desc[UR6][R6.64+0x7d0] ;  /* 0x0007d00606167981 */ /* 0x000168000c1e1900 */
[----:B------:R-:W5:Y:S01]  /*01e0*/  LDG.E R25, desc[UR6][R4.64+0xc] ;  /* 0x00000c0604197981 */ /* 0x000f62000c1e1900 */
[----:B------:R-:W-:-:S03]  /*01f0*/  IMAD.WIDE R8, R9, 0x4, R2 ;  /* 0x0000000409087825 */ /* 0x000fc600078e0202 */
[----:B------:R-:W5:Y:S04]  /*0200*/  LDG.E R16, desc[UR6][R4.64+0x10] ;  /* 0x0000100604107981 */ /* 0x000f68000c1e1900 */
[----:B------:R-:W5:Y:S04]  /*0210*/  LDG.E R17, desc[UR6][R8.64+-0xfa0] ;  /* 0xfff0600608117981 */ /* 0x000f68000c1e1900 */
[----:B------:R-:W5:Y:S04]  /*0220*/  LDG.E R14, desc[UR6][R4.64+0x14] ;  /* 0x00001406040e7981 */ /* 0x000f68000c1e1900 */
[----:B------:R-:W5:Y:S04]  /*0230*/  LDG.E R15, desc[UR6][R8.64+-0x7d0] ;  /* 0xfff83006080f7981 */ /* 0x000f68000c1e1900 */
[----:B------:R-:W5:Y:S04]  /*0240*/  LDG.E R13, desc[UR6][R4.64+0x18] ;  /* 0x00001806040d7981 */ /* 0x000f68000c1e1900 */
[----:B------:R-:W5:Y:S01]  /*0250*/  LDG.E R12, desc[UR6][R8.64] ;  /* 0x00000006080c7981 */ /* 0x000f62000c1e1900 */
[----:B------:R-:W-:-:S05]  /*0260*/  IADD3 R29, PT, PT, R11, 0xfa0, RZ ;  /* 0x00000fa00b1d7810 */ /* 0x000fca0007ffe0ff */
[----:B0-----:R-:W-:-:S04]  /*0270*/  IMAD.WIDE R6, R29, 0x4, R2 ;  /* 0x000000041d067825 */ /* 0x001fc800078e0202 */
[----:B--2---:R-:W-:Y:S02]  /*0280*/  FFMA R27, R0, R19, RZ ;  /* 0x00000013001b7223 */ /* 0x004fe400000000ff */
[----:B------:R0:W2:Y:S02]  /*0290*/  LDG.E R0, desc[UR6][R8.64+0x7d0] ;  /* 0x0007d00608007981 */ /* 0x0000a4000c1e1900 */
[----:B---3--:R-:W-:Y:S02]  /*02a0*/  FFMA R27, R18, R21, R27 ;  /* 0x00000015121b7223 */ /* 0x008fe4000000001b */
[----:B------:R-:W2:Y:S04]  /*02b0*/  LDG.E R19, desc[UR6][R4.64+0x1c] ;  /* 0x00001c0604137981 */ /* 0x000ea8000c1e1900 */
[----:B------:R-:W3:Y:S01]  /*02c0*/  LDG.E R18, desc[UR6][R4.64+0x20] ;  /* 0x0000200604127981 */ /* 0x000ee2000c1e1900 */
[----:B----4-:R-:W-:-:S03]  /*02d0*/  FFMA R24, R20, R23, R27 ;  /* 0x0000001714187223 */ /* 0x010fc6000000001b */
[----:B------:R-:W3:Y:S04]  /*02e0*/  LDG.E R21, desc[UR6][R6.64+-0xfa0] ;  /* 0xfff0600606157981 */ /* 0x000ee8000c1e1900 */
[----:B------:R-:W4:Y:S01]  /*02f0*/  LDG.E R20, desc[UR6][R4.64+0x24] ;  /* 0x0000240604147981 */ /* 0x000f22000c1e1900 */
[----:B-----5:R-:W-:-:S03]  /*0300*/  FFMA R29, R25, R22, R24 ;  /* 0x00000016191d7223 */ /* 0x020fc60000000018 */
[----:B------:R-:W4:Y:S01]  /*0310*/  LDG.E R23, desc[UR6][R6.64+-0x7d0] ;  /* 0xfff8300606177981 */ /* 0x000f22000c1e1900 */
[----:B------:R-:W-:-:S03]  /*0320*/  IADD3 R24, PT, PT, R11, 0x1770, RZ ;  /* 0x000017700b187810 */ /* 0x000fc60007ffe0ff */
[----:B------:R-:W5:Y:S04]  /*0330*/  LDG.E R22, desc[UR6][R4.64+0x28] ;  /* 0x0000280604167981 */ /* 0x000f68000c1e1900 */
[----:B------:R-:W5:Y:S01]  /*0340*/  LDG.E R25, desc[UR6][R6.64] ;  /* 0x0000000606197981 */ /* 0x000f62000c1e1900 */
[----:B0-----:R-:W-:-:S03]  /*0350*/  IMAD.WIDE R8, R24, 0x4, R2 ;  /* 0x0000000418087825 */ /* 0x001fc600078e0202 */
[----:B------:R-:W5:Y:S01]  /*0360*/  LDG.E R27, desc[UR6][R6.64+0x7d0] ;  /* 0x0007d006061b7981 */ /* 0x000f62000c1e1900 */
[----:B------:R-:W-:-:S03]  /*0370*/  FFMA R29, R16, R17, R29 ;  /* 0x00000011101d7223 */ /* 0x000fc6000000001d */
[----:B------:R-:W5:Y:S01]  /*0380*/  LDG.E R24, desc[UR6][R4.64+0x2c] ;  /* 0x00002c0604187981 */ /* 0x000f62000c1e1900 */
[----:B------:R-:W-:-:S03]  /*0390*/  FFMA R26, R14, R15, R29 ;  /* 0x0000000f0e1a7223 */ /* 0x000fc6000000001d */
[----:B------:R-:W5:Y:S04]  /*03a0*/  LDG.E R16, desc[UR6][R4.64+0x30] ;  /* 0x0000300604107981 */ /* 0x000f68000c1e1900 */
[----:B------:R-:W5:Y:S01]  /*03b0*/  LDG.E R17, desc[UR6][R8.64+-0xfa0] ;  /* 0xfff0600608117981 */ /* 0x000f62000c1e1900 */
[----:B------:R-:W-:-:S03]  /*03c0*/  FFMA R26, R13, R12, R26 ;  /* 0x0000000c0d1a7223 */ /* 0x000fc6000000001a */
[----:B------:R-:W5:Y:S04]  /*03d0*/  LDG.E R14, desc[UR6][R4.64+0x34] ;  /* 0x00003406040e7981 */ /* 0x000f68000c1e1900 */
[----:B------:R-:W5:Y:S04]  /*03e0*/  LDG.E R15, desc[UR6][R8.64+-0x7d0] ;  /* 0xfff83006080f7981 */ /* 0x000f68000c1e1900 */
[----:B------:R-:W5:Y:S04]  /*03f0*/  LDG.E R13, desc[UR6][R4.64+0x38] ;  /* 0x00003806040d7981 */ /* 0x000f68000c1e1900 */
[----:B------:R-:W5:Y:S04]  /*0400*/  LDG.E R6, desc[UR6][R8.64] ;  /* 0x0000000608067981 */ /* 0x000f68000c1e1900 */
[----:B------:R-:W5:Y:S04]  /*0410*/  LDG.E R7, desc[UR6][R8.64+0x7d0] ;  /* 0x0007d00608077981 */ /* 0x000f68000c1e1900 */
[----:B------:R-:W5:Y:S01]  /*0420*/  LDG.E R12, desc[UR6][R4.64+0x3c] ;  /* 0x00003c06040c7981 */ /* 0x000f62000c1e1900 */
[----:B------:R-:W-:Y:S01]  /*0430*/  UMOV UR4, 0x10 ;  /* 0x0000001000047882 */ /* 0x000fe20000000000 */
[----:B--2---:R-:W-:-:S04]  /*0440*/  FFMA R19, R19, R0, R26 ;  /* 0x0000000013137223 */ /* 0x004fc8000000001a */
[----:B---3--:R-:W-:-:S04]  /*0450*/  FFMA R19, R18, R21, R19 ;  /* 0x0000001512137223 */ /* 0x008fc80000000013 */
[----:B----4-:R-:W-:-:S04]  /*0460*/  FFMA R19, R20, R23, R19 ;  /* 0x0000001714137223 */ /* 0x010fc80000000013 */
[----:B-----5:R-:W-:-:S04]  /*0470*/  FFMA R19, R22, R25, R19 ;  /* 0x0000001916137223 */ /* 0x020fc80000000013 */
[----:B------:R-:W-:-:S04]  /*0480*/  FFMA R19, R24, R27, R19 ;  /* 0x0000001b18137223 */ /* 0x000fc80000000013 */
[----:B------:R-:W-:Y:S01]  /*0490*/  FFMA R17, R16, R17, R19 ;  /* 0x0000001110117223 */ /* 0x000fe20000000013 */
[----:B------:R-:W-:-:S03]  /*04a0*/  IADD3 R16, P0, PT, R4, 0x48, RZ ;  /* 0x0000004804107810 */ /* 0x000fc60007f1e0ff */
[----:B------:R-:W-:Y:S01]  /*04b0*/  FFMA R14, R14, R15, R17 ;  /* 0x0000000f0e0e7223 */ /* 0x000fe20000000011 */
[----:B------:R-:W-:-:S03]  /*04c0*/  IADD3.X R17, PT, PT, RZ, R5, RZ, P0, !PT ;  /* 0x00000005ff117210 */ /* 0x000fc600007fe4ff */
[----:B------:R-:W-:Y:S01]  /*04d0*/  FFMA R15, R13, R6, R14 ;  /* 0x000000060d0f7223 */ /* 0x000fe2000000000e */
[----:B------:R-:W-:-:S03]  /*04e0*/  IADD3 R13, PT, PT, R11, 0x1f40, RZ ;  /* 0x00001f400b0d7810 */ /* 0x000fc60007ffe0ff */
[----:B------:R-:W-:-:S07]  /*04f0*/  FFMA R8, R12, R7, R15 ;  /* 0x000000070c087223 */ /* 0x000fce000000000f */
.L_x_0:
[C---:B------:R-:W-:Y:S01]  /*0500*/  IMAD.WIDE R22, R13.reuse, 0x4, R2 ;  /* 0x000000040d167825 */ /* 0x040fe200078e0202 */
[----:B------:R-:W-:Y:S02]  /*0510*/  MOV R4, R16 ;  /* 0x0000001000047202 */ /* 0x000fe40000000f00 */
[----:B------:R-:W-:Y:S02]  /*0520*/  MOV R5, R17 ;  /* 0x0000001100057202 */ /* 0x000fe40000000f00 */
[----:B------:R-:W2:Y:S04]  /*0530*/  LDG.E R18, desc[UR6][R22.64+-0xfa0] ;  /* 0xfff0600616127981 */ /* 0x000ea8000c1e1900 */
[----:B------:R-:W2:Y:S04]  /*0540*/  LDG.E R9, desc[UR6][R4.64+-0x8] ;  /* 0xfffff80604097981 */ /* 0x000ea8000c1e1900 */
[----:B------:R-:W3:Y:S04]  /*0550*/  LDG.E R12, desc[UR6][R4.64+-0x4] ;  /* 0xfffffc06040c7981 */ /* 0x000ee8000c1e1900 */
[----:B------:R-:W3:Y:S04]  /*0560*/  LDG.E R17, desc[UR6][R22.64+-0x7d0] ;  /* 0xfff8300616117981 */ /* 0x000ee8000c1e1900 */
[----:B------:R-:W4:Y:S04]  /*0570*/  LDG.E R0, desc[UR6][R4.64] ;  /* 0x0000000604007981 */ /* 0x000f28000c1e1900 */
[----:B------:R-:W4:Y:S01]  /*0580*/  LDG.E R15, desc[UR6][R22.64] ;  /* 0x00000006160f7981 */ /* 0x000f22000c1e1900 */
[----:B------:R-:W-:-:S03]  /*0590*/  IADD3 R7, PT, PT, R13, 0x7d0, RZ ;  /* 0x000007d00d077810 */ /* 0x000fc60007ffe0ff */
[----:B------:R2:W5:Y:S02]  /*05a0*/  LDG.E R16, desc[UR6][R22.64+0x7d0] ;  /* 0x0007d00616107981 */ /* 0x000564000c1e1900 */
[----:B------:R-:W-:Y:S02]  /*05b0*/  IMAD.WIDE R6, R7, 0x4, R2 ;  /* 0x0000000407067825 */ /* 0x000fe400078e0202 */
[----:B------:R-:W5:Y:S04]  /*05c0*/  LDG.E R29, desc[UR6][R4.64+0x4] ;  /* 0x00000406041d7981 */ /* 0x000f68000c1e1900 */
[----:B------:R-:W5:Y:S04]  /*05d0*/  LDG.E R24, desc[UR6][R4.64+0x8] ;  /* 0x0000080604187981 */ /* 0x000f68000c1e1900 */
[----:B------:R-:W5:Y:S04]  /*05e0*/  LDG.E R27, desc[UR6][R6.64+-0xfa0] ;  /* 0xfff06006061b7981 */ /* 0x000f68000c1e1900 */
[----:B------:R-:W5:Y:S04]  /*05f0*/  LDG.E R21, desc[UR6][R4.64+0xc] ;  /* 0x00000c0604157981 */ /* 0x000f68000c1e1900 */
[----:B------:R-:W5:Y:S01]  /*0600*/  LDG.E R22, desc[UR6][R6.64+-0x7d0] ;  /* 0xfff8300606167981 */ /* 0x000f62000c1e1900 */
[----:B------:R-:W-:-:S03]  /*0610*/  IADD3 R26, PT, PT, R13, 0xfa0, RZ ;  /* 0x00000fa00d1a7810 */ /* 0x000fc60007ffe0ff */
[----:B------:R-:W5:Y:S04]  /*0620*/  LDG.E R14, desc[UR6][R4.64+0x10] ;  /* 0x00001006040e7981 */ /* 0x000f68000c1e1900 */
[----:B------:R-:W5:Y:S04]  /*0630*/  LDG.E R19, desc[UR6][R6.64] ;  /* 0x0000000606137981 */ /* 0x000f68000c1e1900 */
[----:B------:R0:W5:Y:S04]  /*0640*/  LDG.E R20, desc[UR6][R6.64+0x7d0] ;  /* 0x0007d00606147981 */ /* 0x000168000c1e1900 */
[----:B------:R-:W5:Y:S01]  /*0650*/  LDG.E R25, desc[UR6][R4.64+0x14] ;  /* 0x0000140604197981 */ /* 0x000f62000c1e1900 */
[----:B--2---:R-:W-:Y:S01]  /*0660*/  FFMA R23, R9, R18, R8 ;  /* 0x0000001209177223 */ /* 0x004fe20000000008 */
[----:B------:R-:W-:-:S02]  /*0670*/  IMAD.WIDE R8, R26, 0x4, R2 ;  /* 0x000000041a087825 */ /* 0x000fc400078e0202 */
[----:B------:R-:W2:Y:S02]  /*0680*/  LDG.E R18, desc[UR6][R4.64+0x18] ;  /* 0x0000180604127981 */ /* 0x000ea4000c1e1900 */
[----:B---3--:R-:W-:Y:S02]  /*0690*/  FFMA R17, R12, R17, R23 ;  /* 0x000000110c117223 */ /* 0x008fe40000000017 */
[----:B------:R-:W2:Y:S04]  /*06a0*/  LDG.E R23, desc[UR6][R8.64+-0xfa0] ;  /* 0xfff0600608177981 */ /* 0x000ea8000c1e1900 */
[----:B------:R-:W3:Y:S01]  /*06b0*/  LDG.E R12, desc[UR6][R4.64+0x1c] ;  /* 0x00001c06040c7981 */ /* 0x000ee2000c1e1900 */
[----:B----4-:R-:W-:-:S03]  /*06c0*/  FFMA R26, R0, R15, R17 ;  /* 0x0000000f001a7223 */ /* 0x010fc60000000011 */
[----:B------:R-:W3:Y:S04]  /*06d0*/  LDG.E R17, desc[UR6][R8.64+-0x7d0] ;  /* 0xfff8300608117981 */ /* 0x000ee8000c1e1900 */
[----:B------:R-:W4:Y:S04]  /*06e0*/  LDG.E R0, desc[UR6][R4.64+0x20] ;  /* 0x0000200604007981 */ /* 0x000f28000c1e1900 */
[----:B------:R-:W4:Y:S01]  /*06f0*/  LDG.E R15, desc[UR6][R8.64] ;  /* 0x00000006080f7981 */ /* 0x000f22000c1e1900 */
[----:B-----5:R-:W-:Y:S01]  /*0700*/  FFMA R29, R29, R16, R26 ;  /* 0x000000101d1d7223 */ /* 0x020fe2000000001a */
[----:B0-----:R-:W-:-:S02]  /*0710*/  IADD3 R7, PT, PT, R13, 0x1770, RZ ;  /* 0x000017700d077810 */ /* 0x001fc40007ffe0ff */
[----:B------:R0:W5:Y:S01]  /*0720*/  LDG.E R16, desc[UR6][R8.64+0x7d0] ;  /* 0x0007d00608107981 */ /* 0x000162000c1e1900 */
[----:B------:R-:W-:Y:S02]  /*0730*/  FFMA R24, R24, R27, R29 ;  /* 0x0000001b18187223 */ /* 0x000fe4000000001d */
[----:B------:R-:W-:Y:S01]  /*0740*/  IMAD.WIDE R6, R7, 0x4, R2 ;  /* 0x0000000407067825 */ /* 0x000fe200078e0202 */
[----:B------:R-:W5:Y:S03]  /*0750*/  LDG.E R29, desc[UR6][R4.64+0x24] ;  /* 0x00002406041d7981 */ /* 0x000f66000c1e1900 */
[----:B------:R-:W-:Y:S02]  /*0760*/  FFMA R27, R21, R22, R24 ;  /* 0x00000016151b7223 */ /* 0x000fe40000000018 */
[----:B------:R-:W5:Y:S04]  /*0770*/  LDG.E R21, desc[UR6][R4.64+0x28] ;  /* 0x0000280604157981 */ /* 0x000f68000c1e1900 */
[----:B------:R-:W5:Y:S01]  /*0780*/  LDG.E R24, desc[UR6][R6.64+-0xfa0] ;  /* 0xfff0600606187981 */ /* 0x000f62000c1e1900 */
[----:B------:R-:W-:-:S03]  /*0790*/  FFMA R22, R14, R19, R27 ;  /* 0x000000130e167223 */ /* 0x000fc6000000001b */
[----:B------:R-:W5:Y:S04]  /*07a0*/  LDG.E R14, desc[UR6][R4.64+0x2c] ;  /* 0x00002c06040e7981 */ /* 0x000f68000c1e1900 */
[----:B------:R-:W5:Y:S01]  /*07b0*/  LDG.E R19, desc[UR6][R6.64+-0x7d0] ;  /* 0xfff8300606137981 */ /* 0x000f62000c1e1900 */
[----:B------:R-:W-:-:S03]  /*07c0*/  FFMA R26, R25, R20, R22 ;  /* 0x00000014191a7223 */ /* 0x000fc60000000016 */
[----:B------:R-:W5:Y:S01]  /*07d0*/  LDG.E R20, desc[UR6][R4.64+0x30] ;  /* 0x0000300604147981 */ /* 0x000f62000c1e1900 */
[----:B0-----:R-:W-:-:S03]  /*07e0*/  IADD3 R9, PT, PT, R13, 0x1f40, RZ ;  /* 0x00001f400d097810 */ /* 0x001fc60007ffe0ff */
[----:B------:R-:W5:Y:S04]  /*07f0*/  LDG.E R25, desc[UR6][R6.64] ;  /* 0x0000000606197981 */ /* 0x000f68000c1e1900 */
[----:B------:R0:W5:Y:S01]  /*0800*/  LDG.E R22, desc[UR6][R6.64+0x7d0] ;  /* 0x0007d00606167981 */ /* 0x000162000c1e1900 */
[----:B------:R-:W-:-:S03]  /*0810*/  IMAD.WIDE R8, R9, 0x4, R2 ;  /* 0x0000000409087825 */ /* 0x000fc600078e0202 */
[----:B------:R-:W5:Y:S01]  /*0820*/  LDG.E R27, desc[UR6][R4.64+0x34] ;  /* 0x00003406041b7981 */ /* 0x000f62000c1e1900 */
[----:B--2---:R-:W-:-:S03]  /*0830*/  FFMA R23, R18, R23, R26 ;  /* 0x0000001712177223 */ /* 0x004fc6000000001a */
[----:B------:R-:W2:Y:S01]  /*0840*/  LDG.E R18, desc[UR6][R4.64+0x38] ;  /* 0x0000380604127981 */ /* 0x000ea2000c1e1900 */
[----:B---3--:R-:W-:-:S03]  /*0850*/  FFMA R17, R12, R17, R23 ;  /* 0x000000110c117223 */ /* 0x008fc60000000017 */
[----:B------:R-:W2:Y:S04]  /*0860*/  LDG.E R23, desc[UR6][R8.64+-0xfa0] ;  /* 0xfff0600608177981 */ /* 0x000ea8000c1e1900 */
[----:B------:R-:W3:Y:S01]  /*0870*/  LDG.E R12, desc[UR6][R4.64+0x3c] ;  /* 0x00003c06040c7981 */ /* 0x000ee2000c1e1900 */
[----:B----4-:R-:W-:-:S03]  /*0880*/  FFMA R26, R0, R15, R17 ;  /* 0x0000000f001a7223 */ /* 0x010fc60000000011 */
[----:B------:R-:W3:Y:S04]  /*0890*/  LDG.E R17, desc[UR6][R8.64+-0x7d0] ;  /* 0xfff8300608117981 */ /* 0x000ee8000c1e1900 */
[----:B------:R-:W4:Y:S04]  /*08a0*/  LDG.E R0, desc[UR6][R4.64+0x40] ;  /* 0x0000400604007981 */ /* 0x000f28000c1e1900 */
[----:B------:R-:W4:Y:S01]  /*08b0*/  LDG.E R15, desc[UR6][R8.64] ;  /* 0x00000006080f7981 */ /* 0x000f22000c1e1900 */
[----:B0-----:R-:W-:Y:S01]  /*08c0*/  IADD3 R7, PT, PT, R13, 0x2710, RZ ;  /* 0x000027100d077810 */ /* 0x001fe20007ffe0ff */
[----:B-----5:R-:W-:-:S02]  /*08d0*/  FFMA R26, R29, R16, R26 ;  /* 0x000000101d1a7223 */ /* 0x020fc4000000001a */
[----:B------:R0:W5:Y:S02]  /*08e0*/  LDG.E R16, desc[UR6][R8.64+0x7d0] ;  /* 0x0007d00608107981 */ /* 0x000164000c1e1900 */
[----:B------:R-:W-:-:S04]  /*08f0*/  IMAD.WIDE R6, R7, 0x4, R2 ;  /* 0x0000000407067825 */ /* 0x000fc800078e0202 */
[----:B------:R-:W-:Y:S02]  /*0900*/  FFMA R29, R21, R24, R26 ;  /* 0x00000018151d7223 */ /* 0x000fe4000000001a */
[----:B------:R-:W5:Y:S02]  /*0910*/  LDG.E R21, desc[UR6][R4.64+0x44] ;  /* 0x0000440604157981 */ /* 0x000f64000c1e1900 */
        /* <DEDUP_REMOVED lines=16> */
[----:B------:R-:W3:Y:S04]  /*0a20*/  LDG.E R17, desc[UR6][R4.64+0x58] ;  /* 0x0000580604117981 */ /* 0x000ee8000c1e1900 */
[----:B------:R-:W3:Y:S01]  /*0a30*/  LDG.E R12, desc[UR6][R8.64+-0xfa0] ;  /* 0xfff06006080c7981 */ /* 0x000ee2000c1e1900 */
[----:B----4-:R-:W-:-:S03]  /*0a40*/  FFMA R26, R0, R15, R23 ;  /* 0x0000000f001a7223 */ /* 0x010fc60000000017 */
[----:B------:R-:W2:Y:S04]  /*0a50*/  LDG.E R23, desc[UR6][R8.64+-0x7d0] ;  /* 0xfff8300608177981 */ /* 0x000ea8000c1e1900 */
[----:B------:R-:W4:Y:S04]  /*0a60*/  LDG.E R15, desc[UR6][R4.64+0x60] ;  /* 0x00006006040f7981 */ /* 0x000f28000c1e1900 */
[----:B------:R-:W4:Y:S01]  /*0a70*/  LDG.E R0, desc[UR6][R8.64] ;  /* 0x0000000608007981 */ /* 0x000f22000c1e1900 */
[----:B0-----:R-:W-:Y:S01]  /*0a80*/  IADD3 R7, PT, PT, R13, 0x36b0, RZ ;  /* 0x000036b00d077810 */ /* 0x001fe20007ffe0ff */
[----:B-----5:R-:W-:-:S02]  /*0a90*/  FFMA R21, R21, R16, R26 ;  /* 0x0000001015157223 */ /* 0x020fc4000000001a */
[----:B------:R0:W5:Y:S02]  /*0aa0*/  LDG.E R16, desc[UR6][R8.64+0x7d0] ;  /* 0x0007d00608107981 */ /* 0x000164000c1e1900 */
[----:B------:R-:W-:-:S04]  /*0ab0*/  IMAD.WIDE R6, R7, 0x4, R2 ;  /* 0x0000000407067825 */ /* 0x000fc800078e0202 */
        /* <DEDUP_REMOVED lines=9> */
[----:B------:R-:W5:Y:S01]  /*0b50*/  LDG.E R22, desc[UR6][R6.64] ;  /* 0x0000000606167981 */ /* 0x000f62000c1e1900 */
[----:B------:R-:W-:-:S03]  /*0b60*/  FFMA R26, R24, R29, R25 ;  /* 0x0000001d181a7223 */ /* 0x000fc60000000019 */
[----:B------:R-:W5:Y:S01]  /*0b70*/  LDG.E R25, desc[UR6][R4.64+0x70] ;  /* 0x0000700604197981 */ /* 0x000f62000c1e1900 */
[----:B------:R-:W-:-:S03]  /*0b80*/  IMAD.WIDE R8, R9, 0x4, R2 ;  /* 0x0000000409087825 */ /* 0x000fc600078e0202 */
[----:B------:R0:W5:Y:S04]  /*0b90*/  LDG.E R24, desc[UR6][R6.64+0x7d0] ;  /* 0x0007d00606187981 */ /* 0x000168000c1e1900 */
[----:B------:R-:W5:Y:S01]  /*0ba0*/  LDG.E R29, desc[UR6][R4.64+0x74] ;  /* 0x00007406041d7981 */ /* 0x000f62000c1e1900 */
[----:B---3--:R-:W-:-:S04]  /*0bb0*/  FFMA R17, R17, R12, R26 ;  /* 0x0000000c11117223 */ /* 0x008fc8000000001a */
[----:B--2---:R-:W-:Y:S02]  /*0bc0*/  FFMA R12, R18, R23, R17 ;  /* 0x00000017120c7223 */ /* 0x004fe40000000011 */
[----:B------:R-:W2:Y:S04]  /*0bd0*/  LDG.E R18, desc[UR6][R4.64+0x78] ;  /* 0x0000780604127981 */ /* 0x000ea8000c1e1900 */
[----:B------:R-:W2:Y:S01]  /*0be0*/  LDG.E R23, desc[UR6][R8.64+-0xfa0] ;  /* 0xfff0600608177981 */ /* 0x000ea2000c1e1900 */
[----:B----4-:R-:W-:-:S03]  /*0bf0*/  FFMA R26, R15, R0, R12 ;  /* 0x000000000f1a7223 */ /* 0x010fc6000000000c */
[----:B------:R-:W3:Y:S04]  /*0c00*/  LDG.E R15, desc[UR6][R4.64+0x7c] ;  /* 0x00007c06040f7981 */ /* 0x000ee8000c1e1900 */
[----:B------:R-:W3:Y:S04]  /*0c10*/  LDG.E R0, desc[UR6][R8.64+-0x7d0] ;  /* 0xfff8300608007981 */ /* 0x000ee8000c1e1900 */
[----:B------:R-:W4:Y:S04]  /*0c20*/  LDG.E R17, desc[UR6][R4.64+0x80] ;  /* 0x0000800604117981 */ /* 0x000f28000c1e1900 */
[----:B------:R-:W4:Y:S01]  /*0c30*/  LDG.E R12, desc[UR6][R8.64] ;  /* 0x00000006080c7981 */ /* 0x000f22000c1e1900 */
[----:B-----5:R-:W-:Y:S01]  /*0c40*/  FFMA R16, R19, R16, R26 ;  /* 0x0000001013107223 */ /* 0x020fe2000000001a */
[----:B0-----:R-:W-:-:S02]  /*0c50*/  IADD3 R7, PT, PT, R13, 0x4650, RZ ;  /* 0x000046500d077810 */ /* 0x001fc40007ffe0ff */
[----:B------:R-:W5:Y:S01]  /*0c60*/  LDG.E R19, desc[UR6][R4.64+0x84] ;  /* 0x0000840604137981 */ /* 0x000f62000c1e1900 */
[----:B------:R-:W-:Y:S02]  /*0c70*/  FFMA R16, R21, R14, R16 ;  /* 0x0000000e15107223 */ /* 0x000fe40000000010 */
[----:B------:R-:W-:Y:S01]  /*0c80*/  IMAD.WIDE R6, R7, 0x4, R2 ;  /* 0x0000000407067825 */ /* 0x000fe200078e0202 */
[----:B------:R0:W5:Y:S04]  /*0c90*/  LDG.E R14, desc[UR6][R8.64+0x7d0] ;  /* 0x0007d006080e7981 */ /* 0x000168000c1e1900 */
[----:B------:R-:W5:Y:S01]  /*0ca0*/  LDG.E R21, desc[UR6][R6.64+-0xfa0] ;  /* 0xfff0600606157981 */ /* 0x000f62000c1e1900 */
[----:B------:R-:W-:Y:S01]  /*0cb0*/  FFMA R16, R27, R20, R16 ;  /* 0x000000141b107223 */ /* 0x000fe20000000010 */
[----:B------:R-:W-:-:S02]  /*0cc0*/  IADD3 R26, PT, PT, R13, 0x4e20, RZ ;  /* 0x00004e200d1a7810 */ /* 0x000fc40007ffe0ff */
[----:B------:R-:W5:Y:S04]  /*0cd0*/  LDG.E R20, desc[UR6][R6.64] ;  /* 0x0000000606147981 */ /* 0x000f68000c1e1900 */
[----:B------:R-:W5:Y:S01]  /*0ce0*/  LDG.E R27, desc[UR6][R4.64+0x90] ;  /* 0x00009006041b7981 */ /* 0x000f62000c1e1900 */
[----:B------:R-:W-:-:S03]  /*0cf0*/  FFMA R22, R25, R22, R16 ;  /* 0x0000001619167223 */ /* 0x000fc60000000010 */
[----:B------:R-:W5:Y:S04]  /*0d00*/  LDG.E R16, desc[UR6][R4.64+0x88] ;  /* 0x0000880604107981 */ /* 0x000f68000c1e1900 */
[----:B------:R-:W5:Y:S01]  /*0d10*/  LDG.E R25, desc[UR6][R6.64+-0x7d0] ;  /* 0xfff8300606197981 */ /* 0x000f62000c1e1900 */
[----:B------:R-:W-:-:S03]  /*0d20*/  FFMA R29, R29, R24, R22 ;  /* 0x000000181d1d7223 */ /* 0x000fc60000000016 */
[----:B------:R-:W5:Y:S01]  /*0d30*/  LDG.E R22, desc[UR6][R4.64+0x8c] ;  /* 0x00008c0604167981 */ /* 0x000f62000c1e1900 */
[----:B0-----:R-:W-:-:S03]  /*0d40*/  IMAD.WIDE R8, R26, 0x4, R2 ;  /* 0x000000041a087825 */ /* 0x001fc600078e0202 */
[----:B------:R-:W5:Y:S04]  /*0d50*/  LDG.E R24, desc[UR6][R6.64+0x7d0] ;  /* 0x0007d00606187981 */ /* 0x000f68000c1e1900 */
[----:B------:R-:W5:Y:S04]  /*0d60*/  LDG.E R6, desc[UR6][R8.64] ;  /* 0x0000000608067981 */ /* 0x000f68000c1e1900 */
[----:B------:R-:W5:Y:S01]  /*0d70*/  LDG.E R7, desc[UR6][R4.64+0xa4] ;  /* 0x0000a40604077981 */ /* 0x000f62000c1e1900 */
[----:B--2---:R-:W-:-:S03]  /*0d80*/  FFMA R18, R18, R23, R29 ;  /* 0x0000001712127223 */ /* 0x004fc6000000001d */
[----:B------:R-:W2:Y:S04]  /*0d90*/  LDG.E R23, desc[UR6][R4.64+0x94] ;  /* 0x0000940604177981 */ /* 0x000ea8000c1e1900 */
[----:B------:R-:W2:Y:S01]  /*0da0*/  LDG.E R29, desc[UR6][R4.64+0xa0] ;  /* 0x0000a006041d7981 */ /* 0x000ea2000c1e1900 */
[----:B---3--:R-:W-:-:S03]  /*0db0*/  FFMA R18, R15, R0, R18 ;  /* 0x000000000f127223 */ /* 0x008fc60000000012 */
[----:B------:R-:W3:Y:S04]  /*0dc0*/  LDG.E R0, desc[UR6][R4.64+0x98] ;  /* 0x0000980604007981 */ /* 0x000ee8000c1e1900 */
[----:B------:R-:W3:Y:S01]  /*0dd0*/  LDG.E R15, desc[UR6][R8.64+-0xfa0] ;  /* 0xfff06006080f7981 */ /* 0x000ee2000c1e1900 */
[----:B----4-:R-:W-:-:S03]  /*0de0*/  FFMA R26, R17, R12, R18 ;  /* 0x0000000c111a7223 */ /* 0x010fc60000000012 */
[----:B------:R-:W4:Y:S04]  /*0df0*/  LDG.E R17, desc[UR6][R4.64+0x9c] ;  /* 0x00009c0604117981 */ /* 0x000f28000c1e1900 */
[----:B------:R-:W4:Y:S04]  /*0e00*/  LDG.E R18, desc[UR6][R8.64+-0x7d0] ;  /* 0xfff8300608127981 */ /* 0x000f28000c1e1900 */
[----:B------:R-:W4:Y:S01]  /*0e10*/  LDG.E R12, desc[UR6][R8.64+0x7d0] ;  /* 0x0007d006080c7981 */ /* 0x000f22000c1e1900 */
[----:B-----5:R-:W-:Y:S01]  /*0e20*/  FFMA R19, R19, R14, R26 ;  /* 0x0000000e13137223 */ /* 0x020fe2000000001a */
[----:B------:R-:W-:-:S03]  /*0e30*/  UIADD3 UR4, UPT, UPT, UR4, 0x2c, URZ ;  /* 0x0000002c04047890 */ /* 0x000fc6000fffe0ff */
[----:B------:R-:W-:-:S04]  /*0e40*/  FFMA R19, R16, R21, R19 ;  /* 0x0000001510137223 */ /* 0x000fc80000000013 */
[----:B------:R-:W-:-:S04]  /*0e50*/  FFMA R22, R22, R25, R19 ;  /* 0x0000001916167223 */ /* 0x000fc80000000013 */
[----:B------:R-:W-:Y:S01]  /*0e60*/  FFMA R20, R27, R20, R22 ;  /* 0x000000141b147223 */ /* 0x000fe20000000016 */
[----:B------:R-:W-:Y:S01]  /*0e70*/  UISETP.NE.AND UP0, UPT, UR4, 0x1f4, UPT ;  /* 0x000001f40400788c */ /* 0x000fe2000bf05270 */
[----:B------:R-:W-:Y:S02]  /*0e80*/  IADD3 R16, P0, PT, R4, 0xb0, RZ ;  /* 0x000000b004107810 */ /* 0x000fe40007f1e0ff */
[----:B------:R-:W-:Y:S01]  /*0e90*/  IADD3 R13, PT, PT, R13, 0x55f0, RZ ;  /* 0x000055f00d0d7810 */ /* 0x000fe20007ffe0ff */
[----:B--2---:R-:W-:-:S04]  /*0ea0*/  FFMA R23, R23, R24, R20 ;  /* 0x0000001817177223 */ /* 0x004fc80000000014 */
[----:B---3--:R-:W-:-:S04]  /*0eb0*/  FFMA R0, R0, R15, R23 ;  /* 0x0000000f00007223 */ /* 0x008fc80000000017 */
[----:B----4-:R-:W-:-:S04]  /*0ec0*/  FFMA R0, R17, R18, R0 ;  /* 0x0000001211007223 */ /* 0x010fc80000000000 */
[----:B------:R-:W-:Y:S01]  /*0ed0*/  FFMA R0, R29, R6, R0 ;  /* 0x000000061d007223 */ /* 0x000fe20000000000 */
[----:B------:R-:W-:-:S03]  /*0ee0*/  IADD3.X R17, PT, PT, RZ, R5, RZ, P0, !PT ;  /* 0x00000005ff117210 */ /* 0x000fc600007fe4ff */
[----:B------:R-:W-:Y:S01]  /*0ef0*/  FFMA R8, R7, R12, R0 ;  /* 0x0000000c07087223 */ /* 0x000fe20000000000 */
[----:B------:R-:W-:Y:S06]  /*0f00*/  BRA.U UP0, `(.L_x_0) ;  /* 0xfffffff5007c7547 */ /* 0x000fec000b83ffff */
[----:B------:R-:W0:Y:S01]  /*0f10*/  LDC.64 R2, c[0x0][0x390] ;  /* 0x0000e400ff027b82 */ /* 0x000e220000000a00 */
[----:B------:R-:W-:-:S04]  /*0f20*/  IMAD R11, R10, 0x7d0, R11 ;  /* 0x000007d00a0b7824 */ /* 0x000fc800078e020b */
[----:B0-----:R-:W-:-:S05]  /*0f30*/  IMAD.WIDE R2, R11, 0x4, R2 ;  /* 0x000000040b027825 */ /* 0x001fca00078e0202 */
[----:B------:R-:W-:Y:S01]  /*0f40*/  STG.E desc[UR6][R2.64], R8 ;  /* 0x0000000802007986 */ /* 0x000fe2000c101906 */
[----:B------:R-:W-:Y:S05]  /*0f50*/  EXIT ;  /* 0x000000000000794d */ /* 0x000fea0003800000 */
.L_x_1:
[----:B------:R-:W-:-:S00]  /*0f60*/  BRA `(.L_x_1) ;  /* 0xfffffffc00fc7947 */ /* 0x000fc0000383ffff */
[----:B------:R-:W-:-:S00]  /*0f70*/  NOP ;  /* 0x0000000000007918 */ /* 0x000fc00000000000 */
        /* <DEDUP_REMOVED lines=8> */
.L_x_9:


//--------------------- .text._Z10matrixInitPffii --------------------------
	.section	.text._Z10matrixInitPffii,"ax",@progbits
	.align	128
        .global         _Z10matrixInitPffii
        .type           _Z10matrixInitPffii,@function
        .size           _Z10matrixInitPffii,(.L_x_10 - _Z10matrixInitPffii)
        .other          _Z10matrixInitPffii,@"STO_CUDA_ENTRY STV_DEFAULT"
_Z10matrixInitPffii:
.text._Z10matrixInitPffii:
[----:B------:R-:W-:Y:S01]  /*0000*/  LDC R1, c[0x0][0x37c] ;  /* 0x0000df00ff017b82 */ /* 0x000fe20000000800 */
[----:B------:R-:W0:Y:S07]  /*0010*/  S2R R3, SR_TID.X ;  /* 0x0000000000037919 */ /* 0x000e2e0000002100 */
[----:B------:R-:W0:Y:S01]  /*0020*/  S2UR UR4, SR_CTAID.X ;  /* 0x00000000000479c3 */ /* 0x000e220000002500 */
[----:B------:R-:W1:Y:S01]  /*0030*/  LDCU UR7, c[0x0][0x38c] ;  /* 0x00007180ff0777ac */ /* 0x000e620008000800 */
[----:B------:R-:W2:Y:S06]  /*0040*/  S2R R5, SR_TID.Y ;  /* 0x0000000000057919 */ /* 0x000eac0000002200 */
[----:B------:R-:W0:Y:S08]  /*0050*/  LDC R10, c[0x0][0x360] ;  /* 0x0000d800ff0a7b82 */ /* 0x000e300000000800 */
[----:B------:R-:W2:Y:S08]  /*0060*/  S2UR UR5, SR_CTAID.Y ;  /* 0x00000000000579c3 */ /* 0x000eb00000002600 */
[----:B------:R-:W2:Y:S01]  /*0070*/  LDC R2, c[0x0][0x364] ;  /* 0x0000d900ff027b82 */ /* 0x000ea20000000800 */
[----:B------:R-:W3:Y:S01]  /*0080*/  LDCU UR6, c[0x0][0x374] ;  /* 0x00006e80ff0677ac */ /* 0x000ee20008000800 */
[----:B0-----:R-:W-:-:S05]  /*0090*/  IMAD R6, R10, UR4, R3 ;  /* 0x000000040a067c24 */ /* 0x001fca000f8e0203 */
[----:B-1----:R-:W-:Y:S01]  /*00a0*/  ISETP.GE.AND P0, PT, R6, UR7, PT ;  /* 0x0000000706007c0c */ /* 0x002fe2000bf06270 */
[C---:B--2---:R-:W-:Y:S02]  /*00b0*/  IMAD R0, R2.reuse, UR5, R5 ;  /* 0x0000000502007c24 */ /* 0x044fe4000f8e0205 */
[----:B---3--:R-:W-:-:S10]  /*00c0*/  IMAD R3, R2, UR6, RZ ;  /* 0x0000000602037c24 */ /* 0x008fd4000f8e02ff */
[----:B------:R-:W-:Y:S05]  /*00d0*/  @P0 EXIT ;  /* 0x000000000000094d */ /* 0x000fea0003800000 */
[----:B------:R-:W0:Y:S01]  /*00e0*/  I2F.U32.RP R9, R3 ;  /* 0x0000000300097306 */ /* 0x000e220000209000 */
[----:B------:R-:W1:Y:S01]  /*00f0*/  LDCU UR4, c[0x0][0x390] ;  /* 0x00007200ff0477ac */ /* 0x000e620008000800 */
[----:B------:R-:W-:Y:S01]  /*0100*/  IADD3 R2, PT, PT, R0, R3, RZ ;  /* 0x0000000300027210 */ /* 0x000fe20007ffe0ff */
[----:B------:R-:W-:Y:S01]  /*0110*/  IMAD.MOV R11, RZ, RZ, -R3 ;  /* 0x000000ffff0b7224 */ /* 0x000fe200078e0a03 */
[----:B------:R-:W-:Y:S01]  /*0120*/  ISETP.NE.U32.AND P2, PT, R3, RZ, PT ;  /* 0x000000ff0300720c */ /* 0x000fe20003f45070 */
[----:B------:R-:W-:Y:S01]  /*0130*/  IMAD.MOV.U32 R4, RZ, RZ, RZ ;  /* 0x000000ffff047224 */ /* 0x000fe200078e00ff */
[----:B------:R-:W2:Y:S02]  /*0140*/  LDCU.64 UR6, c[0x0][0x358] ;  /* 0x00006b00ff0677ac */ /* 0x000ea40008000a00 */
[----:B0-----:R-:W0:Y:S01]  /*0150*/  MUFU.RCP R9, R9 ;  /* 0x0000000900097308 */ /* 0x001e220000001000 */
[C---:B-1----:R-:W-:Y:S02]  /*0160*/  ISETP.GE.AND P0, PT, R2.reuse, UR4, PT ;  /* 0x0000000402007c0c */ /* 0x042fe4000bf06270 */
[----:B------:R-:W-:Y:S01]  /*0170*/  VIMNMX R7, PT, PT, R2, UR4, !PT ;  /* 0x0000000402077c48 */ /* 0x000fe2000ffe0100 */
[----:B------:R-:W1:Y:S01]  /*0180*/  LDCU UR4, c[0x0][0x370] ;  /* 0x00006e00ff0477ac */ /* 0x000e620008000800 */
[----:B------:R-:W-:-:S02]  /*0190*/  SEL R8, RZ, 0x1, P0 ;  /* 0x00000001ff087807 */ /* 0x000fc40000000000 */
[----:B0-----:R-:W-:-:S06]  /*01a0*/  IADD3 R5, PT, PT, R9, 0xffffffe, RZ ;  /* 0x0ffffffe09057810 */ /* 0x001fcc0007ffe0ff */
[----:B------:R-:W0:Y:S02]  /*01b0*/  F2I.FTZ.U32.TRUNC.NTZ R5, R5 ;  /* 0x0000000500057305 */ /* 0x000e24000021f000 */
[----:B0-----:R-:W-:-:S04]  /*01c0*/  IMAD R11, R11, R5, RZ ;  /* 0x000000050b0b7224 */ /* 0x001fc800078e02ff */
[----:B------:R-:W-:Y:S01]  /*01d0*/  IMAD.HI.U32 R9, R5, R11, R4 ;  /* 0x0000000b05097227 */ /* 0x000fe200078e0004 */
[----:B------:R-:W-:-:S05]  /*01e0*/  IADD3 R4, PT, PT, R7, -R2, -R8 ;  /* 0x8000000207047210 */ /* 0x000fca0007ffe808 */
[----:B------:R-:W-:-:S05]  /*01f0*/  IMAD.HI.U32 R5, R9, R4, RZ ;  /* 0x0000000409057227 */ /* 0x000fca00078e00ff */
[----:B------:R-:W-:-:S05]  /*0200*/  IADD3 R7, PT, PT, -R5, RZ, RZ ;  /* 0x000000ff05077210 */ /* 0x000fca0007ffe1ff */
[----:B------:R-:W-:Y:S02]  /*0210*/  IMAD R4, R3, R7, R4 ;  /* 0x0000000703047224 */ /* 0x000fe400078e0204 */
[----:B-1----:R-:W-:-:S03]  /*0220*/  IMAD R7, R10, UR4, RZ ;  /* 0x000000040a077c24 */ /* 0x002fc6000f8e02ff */
[----:B------:R-:W-:-:S13]  /*0230*/  ISETP.GE.U32.AND P0, PT, R4, R3, PT ;  /* 0x000000030400720c */ /* 0x000fda0003f06070 */
[----:B------:R-:W-:Y:S01]  /*0240*/  @P0 IMAD.IADD R4, R4, 0x1, -R3 ;  /* 0x0000000104040824 */ /* 0x000fe200078e0a03 */
[----:B------:R-:W-:-:S04]  /*0250*/  @P0 IADD3 R5, PT, PT, R5, 0x1, RZ ;  /* 0x0000000105050810 */ /* 0x000fc80007ffe0ff */
[----:B------:R-:W-:Y:S01]  /*0260*/  ISETP.GE.U32.AND P1, PT, R4, R3, PT ;  /* 0x000000030400720c */ /* 0x000fe20003f26070 */
[----:B------:R-:W-:-:S12]  /*0270*/  IMAD.IADD R4, R3, 0x1, R2 ;  /* 0x0000000103047824 */ /* 0x000fd800078e0202 */
[----:B------:R-:W-:Y:S02]  /*0280*/  @P1 IADD3 R5, PT, PT, R5, 0x1, RZ ;  /* 0x0000000105051810 */ /* 0x000fe40007ffe0ff */
[----:B------:R-:W-:-:S04]  /*0290*/  @!P2 LOP3.LUT R5, RZ, R3, RZ, 0x33, !PT ;  /* 0x00000003ff05a212 */ /* 0x000fc800078e33ff */
[----:B------:R-:W-:Y:S02]  /*02a0*/  IADD3 R5, PT, PT, R8, R5, RZ ;  /* 0x0000000508057210 */ /* 0x000fe40007ffe0ff */
[----:B------:R-:W-:Y:S02]  /*02b0*/  IADD3 R8, PT, PT, R3, R4, RZ ;  /* 0x0000000403087210 */ /* 0x000fe40007ffe0ff */
[----:B--2---:R-:W-:-:S07]  /*02c0*/  LOP3.LUT R9, R5, 0x3, RZ, 0xc0, !PT ;  /* 0x0000000305097812 */ /* 0x004fce00078ec0ff */
.L_x_7:
[----:B0-----:R-:W0:Y:S01]  /*02d0*/  LDC R23, c[0x0][0x390] ;  /* 0x0000e400ff177b82 */ /* 0x001e220000000800 */
[----:B------:R-:W-:Y:S01]  /*02e0*/  BSSY.RECONVERGENT B0, `(.L_x_2) ;  /* 0x000002f000007945 */ /* 0x000fe20003800200 */
[----:B0-----:R-:W-:-:S13]  /*02f0*/  ISETP.GE.AND P0, PT, R0, R23, PT ;  /* 0x000000170000720c */ /* 0x001fda0003f06270 */
[----:B-1234-:R-:W-:Y:S05]  /*0300*/  @P0 BRA `(.L_x_3) ;  /* 0x0000000000b00947 */ /* 0x01efea0003800000 */
[----:B------:R-:W0:Y:S01]  /*0310*/  LDC.64 R10, c[0x0][0x380] ;  /* 0x0000e000ff0a7b82 */ /* 0x000e220000000a00 */
[----:B------:R-:W-:Y:S01]  /*0320*/  ISETP.NE.AND P1, PT, R9, 0x3, PT ;  /* 0x000000030900780c */ /* 0x000fe20003f25270 */
[----:B------:R-:W-:Y:S01]  /*0330*/  BSSY.RECONVERGENT B1, `(.L_x_4) ;  /* 0x0000016000017945 */ /* 0x000fe20003800200 */
[----:B------:R-:W-:Y:S01]  /*0340*/  ISETP.GE.U32.AND P0, PT, R5, 0x3, PT ;  /* 0x000000030500780c */ /* 0x000fe20003f06070 */
[----:B------:R-:W-:-:S04]  /*0350*/  IMAD.MOV.U32 R24, RZ, RZ, R0 ;  /* 0x000000ffff187224 */ /* 0x000fc800078e0000 */
[----:B------:R-:W1:Y:S06]  /*0360*/  LDC.64 R12, c[0x0][0x388] ;  /* 0x0000e200ff0c7b82 */ /* 0x000e6c0000000a00 */
[----:B------:R-:W-:Y:S05]  /*0370*/  @!P1 BRA `(.L_x_5) ;  /* 0x0000000000449947 */ /* 0x000fea0003800000 */
[----:B------:R-:W2:Y:S01]  /*0380*/  LDC.64 R14, c[0x0][0x388] ;  /* 0x0000e200ff0e7b82 */ /* 0x000ea20000000a00 */
[----:B------:R-:W-:Y:S02]  /*0390*/  ISETP.NE.AND P1, PT, R9, RZ, PT ;  /* 0x000000ff0900720c */ /* 0x000fe40003f25270 */
[----:B------:R-:W-:-:S05]  /*03a0*/  MOV R24, R2 ;  /* 0x0000000200187202 */ /* 0x000fca0000000f00 */
[----:B------:R-:W3:Y:S01]  /*03b0*/  LDC.64 R16, c[0x0][0x380] ;  /* 0x0000e000ff107b82 */ /* 0x000ee20000000a00 */
[----:B--2---:R-:W-:-:S04]  /*03c0*/  IMAD R19, R0, R15, R6 ;  /* 0x0000000f00137224 */ /* 0x004fc800078e0206 */
[----:B---3--:R-:W-:-:S05]  /*03d0*/  IMAD.WIDE R18, R19, 0x4, R16 ;  /* 0x0000000413127825 */ /* 0x008fca00078e0210 */
[----:B------:R2:W-:Y:S01]  /*03e0*/  STG.E desc[UR6][R18.64], R14 ;  /* 0x0000000e12007986 */ /* 0x0005e2000c101906 */
[----:B------:R-:W-:Y:S05]  /*03f0*/  @!P1 BRA `(.L_x_5) ;  /* 0x0000000000249947 */ /* 0x000fea0003800000 */
[----:B------:R-:W-:Y:S01]  /*0400*/  ISETP.NE.AND P1, PT, R9, 0x1, PT ;  /* 0x000000010900780c */ /* 0x000fe20003f25270 */
[----:B--2---:R-:W-:Y:S01]  /*0410*/  IMAD R19, R2, R15, R6 ;  /* 0x0000000f02137224 */ /* 0x004fe200078e0206 */
[----:B------:R-:W-:-:S03]  /*0420*/  MOV R24, R4 ;  /* 0x0000000400187202 */ /* 0x000fc60000000f00 */
[----:B------:R-:W-:-:S05]  /*0430*/  IMAD.WIDE R18, R19, 0x4, R16 ;  /* 0x0000000413127825 */ /* 0x000fca00078e0210 */
[----:B------:R3:W-:Y:S03]  /*0440*/  STG.E desc[UR6][R18.64], R14 ;  /* 0x0000000e12007986 */ /* 0x0007e6000c101906 */
[----:B------:R-:W-:Y:S02]  /*0450*/  @P1 IMAD R15, R4, R15, R6 ;  /* 0x0000000f040f1224 */ /* 0x000fe400078e0206 */
[----:B------:R-:W-:Y:S02]  /*0460*/  @P1 IMAD.MOV.U32 R24, RZ, RZ, R8 ;  /* 0x000000ffff181224 */ /* 0x000fe400078e0008 */
[----:B------:R-:W-:-:S05]  /*0470*/  @P1 IMAD.WIDE R16, R15, 0x4, R16 ;  /* 0x000000040f101825 */ /* 0x000fca00078e0210 */
[----:B------:R3:W-:Y:S02]  /*0480*/  @P1 STG.E desc[UR6][R16.64], R14 ;  /* 0x0000000e10001986 */ /* 0x0007e4000c101906 */
.L_x_5:
[----:B------:R-:W-:Y:S05]  /*0490*/  BSYNC.RECONVERGENT B1 ;  /* 0x0000000000017941 */ /* 0x000fea0003800200 */
.L_x_4:
[----:B------:R-:W-:Y:S05]  /*04a0*/  @!P0 BRA `(.L_x_3) ;  /* 0x0000000000488947 */ /* 0x000fea0003800000 */
.L_x_6:
[----:B--234-:R-:W-:Y:S01]  /*04b0*/  IADD3 R14, PT, PT, R3, R24, RZ ;  /* 0x00000018030e7210 */ /* 0x01cfe20007ffe0ff */
[----:B-1----:R-:W-:-:S03]  /*04c0*/  IMAD R15, R24, R13, R6 ;  /* 0x0000000d180f7224 */ /* 0x002fc600078e0206 */
[----:B------:R-:W-:Y:S01]  /*04d0*/  IADD3 R16, PT, PT, R3, R14, RZ ;  /* 0x0000000e03107210 */ /* 0x000fe20007ffe0ff */
[----:B------:R-:W-:Y:S02]  /*04e0*/  IMAD R17, R14, R13, R6 ;  /* 0x0000000d0e117224 */ /* 0x000fe400078e0206 */
[----:B0-----:R-:W-:-:S04]  /*04f0*/  IMAD.WIDE R14, R15, 0x4, R10 ;  /* 0x000000040f0e7825 */ /* 0x001fc800078e020a */
[C---:B------:R-:W-:Y:S01]  /*0500*/  IMAD.IADD R22, R3.reuse, 0x1, R16 ;  /* 0x0000000103167824 */ /* 0x040fe200078e0210 */
[----:B------:R4:W-:Y:S01]  /*0510*/  STG.E desc[UR6][R14.64], R12 ;  /* 0x0000000c0e007986 */ /* 0x0009e2000c101906 */
[-CC-:B------:R-:W-:Y:S02]  /*0520*/  IMAD R19, R16, R13.reuse, R6.reuse ;  /* 0x0000000d10137224 */ /* 0x180fe400078e0206 */
[----:B------:R-:W-:Y:S01]  /*0530*/  IMAD R21, R22, R13, R6 ;  /* 0x0000000d16157224 */ /* 0x000fe200078e0206 */
[----:B------:R-:W-:Y:S01]  /*0540*/  IADD3 R24, PT, PT, R3, R22, RZ ;  /* 0x0000001603187210 */ /* 0x000fe20007ffe0ff */
[----:B------:R-:W-:-:S03]  /*0550*/  IMAD.WIDE R16, R17, 0x4, R10 ;  /* 0x0000000411107825 */ /* 0x000fc600078e020a */
[----:B------:R-:W-:Y:S01]  /*0560*/  ISETP.GE.AND P0, PT, R24, R23, PT ;  /* 0x000000171800720c */ /* 0x000fe20003f06270 */
[--C-:B------:R-:W-:Y:S01]  /*0570*/  IMAD.WIDE R18, R19, 0x4, R10.reuse ;  /* 0x0000000413127825 */ /* 0x100fe200078e020a */
[----:B------:R4:W-:Y:S03]  /*0580*/  STG.E desc[UR6][R16.64], R12 ;  /* 0x0000000c10007986 */ /* 0x0009e6000c101906 */
[----:B------:R-:W-:Y:S01]  /*0590*/  IMAD.WIDE R20, R21, 0x4, R10 ;  /* 0x0000000415147825 */ /* 0x000fe200078e020a */
[----:B------:R4:W-:Y:S04]  /*05a0*/  STG.E desc[UR6][R18.64], R12 ;  /* 0x0000000c12007986 */ /* 0x0009e8000c101906 */
[----:B------:R4:W-:Y:S03]  /*05b0*/  STG.E desc[UR6][R20.64], R12 ;  /* 0x0000000c14007986 */ /* 0x0009e6000c101906 */
[----:B------:R-:W-:Y:S05]  /*05c0*/  @!P0 BRA `(.L_x_6) ;  /* 0xfffffffc00b88947 */ /* 0x000fea000383ffff */
.L_x_3:
[----:B------:R-:W-:Y:S05]  /*05d0*/  BSYNC.RECONVERGENT B0 ;  /* 0x0000000000007941 */ /* 0x000fea0003800200 */
.L_x_2:
[----:B------:R-:W5:Y:S01]  /*05e0*/  LDCU UR4, c[0x0][0x38c] ;  /* 0x00007180ff0477ac */ /* 0x000f620008000800 */
[----:B------:R-:W-:-:S04]  /*05f0*/  IADD3 R6, PT, PT, R7, R6, RZ ;  /* 0x0000000607067210 */ /* 0x000fc80007ffe0ff */
[----:B-----5:R-:W-:-:S13]  /*0600*/  ISETP.GE.AND P0, PT, R6, UR4, PT ;  /* 0x0000000406007c0c */ /* 0x020fda000bf06270 */
[----:B------:R-:W-:Y:S05]  /*0610*/  @!P0 BRA `(.L_x_7) ;  /* 0xfffffffc002c8947 */ /* 0x000fea000383ffff */
[----:B------:R-:W-:Y:S05]  /*0620*/  EXIT ;  /* 0x000000000000794d */ /* 0x000fea0003800000 */
.L_x_8:
        /* <DEDUP_REMOVED lines=13> */
.L_x_10:


//--------------------- .nv.shared.reserved.0     --------------------------
	.section	.nv.shared.reserved.0,"aw",@nobits
	.weak		__nv_reservedSMEM_offset_0_alias
	.size		__nv_reservedSMEM_offset_0_alias, 0, 64
	.other		__nv_reservedSMEM_offset_0_alias,@"STO_CUDA_RESERVED_SHARED STV_DEFAULT"
__nv_reservedSMEM_offset_0_alias:
	.zero		0
	.zero		64


//--------------------- .nv.constant0._Z11matrixMultiPfS_S_ --------------------------
	.section	.nv.constant0._Z11matrixMultiPfS_S_,"a",@progbits
	.sectionflags	@""
	.align	4
.nv.constant0._Z11matrixMultiPfS_S_:
	.zero		920


//--------------------- .nv.constant0._Z10matrixInitPffii --------------------------
	.section	.nv.constant0._Z10matrixInitPffii,"a",@progbits
	.sectionflags	@""
	.align	4
.nv.constant0._Z10matrixInitPffii:
	.zero		916


//--------------------- SYMBOLS --------------------------

	.type		.nv.reservedSmem.offset0,@object
	.size		.nv.reservedSmem.offset0,0x4
